//
// Generated by NVIDIA NVVM Compiler
//
// Compiler Build ID: CL-36424714
// Cuda compilation tools, release 13.0, V13.0.88
// Based on NVVM 20.0.0
//

.version 9.0
.target sm_100
.address_size 64

	// .globl	_Z7prescanIfEvPT_PKS0_i
// _ZZ7prescanIfEvPT_PKS0_iE4temp has been demoted

.visible .entry _Z7prescanIfEvPT_PKS0_i(
	.param .u64 .ptr .align 1 _Z7prescanIfEvPT_PKS0_i_param_0,
	.param .u64 .ptr .align 1 _Z7prescanIfEvPT_PKS0_i_param_1,
	.param .u32 _Z7prescanIfEvPT_PKS0_i_param_2
)
{
	.reg .pred 	%p<8>;
	.reg .b32 	%r<42>;
	.reg .b32 	%f<11>;
	.reg .b64 	%rd<9>;
	// demoted variable
	.shared .align 4 .b8 _ZZ7prescanIfEvPT_PKS0_iE4temp[2048];
	ld.param.u64 	%rd1, [_Z7prescanIfEvPT_PKS0_i_param_0];
	ld.param.u64 	%rd2, [_Z7prescanIfEvPT_PKS0_i_param_1];
	ld.param.u32 	%r15, [_Z7prescanIfEvPT_PKS0_i_param_2];
	cvta.to.global.u64 	%rd3, %rd2;
	mov.u32 	%r1, %tid.x;
	shl.b32 	%r2, %r1, 1;
	mul.wide.u32 	%rd4, %r2, 4;
	add.s64 	%rd5, %rd3, %rd4;
	ld.global.nc.f32 	%f1, [%rd5];
	shl.b32 	%r17, %r1, 3;
	mov.u32 	%r18, _ZZ7prescanIfEvPT_PKS0_iE4temp;
	add.s32 	%r3, %r18, %r17;
	st.shared.f32 	[%r3], %f1;
	or.b32  	%r4, %r2, 1;
	ld.global.nc.f32 	%f2, [%rd5+4];
	st.shared.f32 	[%r3+4], %f2;
	shr.s32 	%r37, %r15, 1;
	setp.lt.s32 	%p1, %r37, 1;
	mov.b32 	%r39, 1;
	@%p1 bra 	$L__BB0_5;
	mov.b32 	%r39, 1;
$L__BB0_2:
	bar.sync 	0;
	setp.ge.s32 	%p2, %r1, %r37;
	@%p2 bra 	$L__BB0_4;
	mul.lo.s32 	%r20, %r39, %r4;
	shl.b32 	%r21, %r20, 2;
	add.s32 	%r23, %r18, %r21;
	ld.shared.f32 	%f3, [%r23+-4];
	shl.b32 	%r24, %r39, 2;
	add.s32 	%r25, %r23, %r24;
	ld.shared.f32 	%f4, [%r25+-4];
	add.f32 	%f5, %f3, %f4;
	st.shared.f32 	[%r25+-4], %f5;
$L__BB0_4:
	shl.b32 	%r39, %r39, 1;
	shr.u32 	%r9, %r37, 1;
	setp.gt.u32 	%p3, %r37, 1;
	mov.u32 	%r37, %r9;
	@%p3 bra 	$L__BB0_2;
$L__BB0_5:
	setp.ne.s32 	%p4, %r1, 0;
	@%p4 bra 	$L__BB0_7;
	shl.b32 	%r26, %r15, 2;
	add.s32 	%r28, %r18, %r26;
	mov.b32 	%r29, 0;
	st.shared.u32 	[%r28+-4], %r29;
$L__BB0_7:
	setp.lt.s32 	%p5, %r15, 2;
	@%p5 bra 	$L__BB0_12;
	mov.b32 	%r40, 1;
$L__BB0_9:
	shr.u32 	%r39, %r39, 1;
	bar.sync 	0;
	setp.ge.u32 	%p6, %r1, %r40;
	@%p6 bra 	$L__BB0_11;
	mul.lo.s32 	%r31, %r39, %r4;
	shl.b32 	%r32, %r31, 2;
	add.s32 	%r34, %r18, %r32;
	ld.shared.f32 	%f6, [%r34+-4];
	shl.b32 	%r35, %r39, 2;
	add.s32 	%r36, %r34, %r35;
	ld.shared.f32 	%f7, [%r36+-4];
	st.shared.f32 	[%r34+-4], %f7;
	add.f32 	%f8, %f6, %f7;
	st.shared.f32 	[%r36+-4], %f8;
$L__BB0_11:
	shl.b32 	%r40, %r40, 1;
	setp.lt.s32 	%p7, %r40, %r15;
	@%p7 bra 	$L__BB0_9;
$L__BB0_12:
	cvta.to.global.u64 	%rd6, %rd1;
	ld.shared.f32 	%f9, [%r3];
	add.s64 	%rd8, %rd6, %rd4;
	st.global.f32 	[%rd8], %f9;
	ld.shared.f32 	%f10, [%r3+4];
	st.global.f32 	[%rd8+4], %f10;
	ret;

}


// ===== COMPILED SASS (sm_100) =====

	.target	sm_100

	.elftype	@"ET_EXEC"


//--------------------- .note.nv.tkinfo           --------------------------
	.section	.note.nv.tkinfo,"",@"SHT_NOTE"
	.sectionflags	@"SHF_NOTE_NV_TKINFO"
	.tkinfo
        /*0018*/ 	.word	0x00000002
        /*0030*/ 	.string	""
        /*0030*/ 	.string	"ptxas"
        /*0030*/ 	.string	"Cuda compilation tools, release 13.0, V13.0.88"
        /*0030*/ 	.string	"Build cuda_13.0.r13.0/compiler.36424714_0"
        /*0030*/ 	.string	"-arch sm_100 -m 64 "



//--------------------- .note.nv.cuinfo           --------------------------
	.section	.note.nv.cuinfo,"",@"SHT_NOTE"
	.sectionflags	@"SHF_NOTE_NV_CUINFO"
        /*0018*/ 	.short	0x0002
        /*001a*/ 	.short	0x0064
        /*001c*/ 	.short	0x0082
	.zero		2


//--------------------- .nv.info                  --------------------------
	.section	.nv.info,"",@"SHT_CUDA_INFO"
	.align	4


	//----- nvinfo : EIATTR_REGCOUNT
	.align		4
        /*0000*/ 	.byte	0x04, 0x2f
        /*0002*/ 	.short	(.L_1 - .L_0)
	.align		4
.L_0:
        /*0004*/ 	.word	index@(_Z7prescanIfEvPT_PKS0_i)
        /*0008*/ 	.word	0x0000000d


	//----- nvinfo : EIATTR_FRAME_SIZE
	.align		4
.L_1:
        /*000c*/ 	.byte	0x04, 0x11
        /*000e*/ 	.short	(.L_3 - .L_2)
	.align		4
.L_2:
        /*0010*/ 	.word	index@(_Z7prescanIfEvPT_PKS0_i)
        /*0014*/ 	.word	0x00000000


	//----- nvinfo : EIATTR_MIN_STACK_SIZE
	.align		4
.L_3:
        /*0018*/ 	.byte	0x04, 0x12
        /*001a*/ 	.short	(.L_5 - .L_4)
	.align		4
.L_4:
        /*001c*/ 	.word	index@(_Z7prescanIfEvPT_PKS0_i)
        /*0020*/ 	.word	0x00000000
.L_5:


//--------------------- .nv.compat                --------------------------
	.section	.nv.compat,"",@"SHT_CUDA_COMPAT_INFO"
	.align	4
        /*0000*/ 	.byte	0x02, 0x09, 0x00, 0x00, 0x02, 0x02, 0x01, 0x00, 0x02, 0x05, 0x05, 0x00, 0x03, 0x07, 0x01, 0x01
        /*0010*/ 	.byte	0x02, 0x03, 0x00, 0x00, 0x02, 0x06, 0x01, 0x00, 0x04, 0x0b, 0x08, 0x00, 0x09, 0x00, 0x00, 0x00
        /*0020*/ 	.byte	0x00, 0x00, 0x00, 0x00


//--------------------- .nv.info._Z7prescanIfEvPT_PKS0_i --------------------------
	.section	.nv.info._Z7prescanIfEvPT_PKS0_i,"",@"SHT_CUDA_INFO"
	.sectionflags	@""
	.align	4


	//----- nvinfo : EIATTR_CUDA_API_VERSION
	.align		4
        /*0000*/ 	.byte	0x04, 0x37
        /*0002*/ 	.short	(.L_7 - .L_6)
.L_6:
        /*0004*/ 	.word	0x00000082


	//----- nvinfo : EIATTR_KPARAM_INFO
	.align		4
.L_7:
        /*0008*/ 	.byte	0x04, 0x17
        /*000a*/ 	.short	(.L_9 - .L_8)
.L_8:
        /*000c*/ 	.word	0x00000000
        /*0010*/ 	.short	0x0002
        /*0012*/ 	.short	0x0010
        /*0014*/ 	.byte	0x00, 0xf0, 0x11, 0x00


	//----- nvinfo : EIATTR_KPARAM_INFO
	.align		4
.L_9:
        /*0018*/ 	.byte	0x04, 0x17
        /*001a*/ 	.short	(.L_11 - .L_10)
.L_10:
        /*001c*/ 	.word	0x00000000
        /*0020*/ 	.short	0x0001
        /*0022*/ 	.short	0x0008
        /*0024*/ 	.byte	0x00, 0xf5, 0x21, 0x00


	//----- nvinfo : EIATTR_KPARAM_INFO
	.align		4
.L_11:
        /*0028*/ 	.byte	0x04, 0x17
        /*002a*/ 	.short	(.L_13 - .L_12)
.L_12:
        /*002c*/ 	.word	0x00000000
        /*0030*/ 	.short	0x0000
        /*0032*/ 	.short	0x0000
        /*0034*/ 	.byte	0x00, 0xf5, 0x21, 0x00


	//----- nvinfo : EIATTR_SPARSE_MMA_MASK
	.align		4
.L_13:
        /*0038*/ 	.byte	0x03, 0x50
        /*003a*/ 	.short	0x0000


	//----- nvinfo : EIATTR_MAXREG_COUNT
	.align		4
        /*003c*/ 	.byte	0x03, 0x1b
        /*003e*/ 	.short	0x00ff


	//----- nvinfo : EIATTR_NUM_BARRIERS
	.align		4
        /*0040*/ 	.byte	0x02, 0x4c
        /*0042*/ 	.byte	0x01
	.zero		1


	//----- nvinfo : EIATTR_MERCURY_ISA_VERSION
	.align		4
        /*0044*/ 	.byte	0x03, 0x5f
        /*0046*/ 	.short	0x0101


	//----- nvinfo : EIATTR_VRC_CTA_INIT_COUNT
	.align		4
        /*0048*/ 	.byte	0x02, 0x4a
	.zero		1
	.zero		1


	//----- nvinfo : EIATTR_EXIT_INSTR_OFFSETS
	.align		4
        /*004c*/ 	.byte	0x04, 0x1c
        /*004e*/ 	.short	(.L_15 - .L_14)


	//   ....[0]....
.L_14:
        /*0050*/ 	.word	0x000003d0


	//----- nvinfo : EIATTR_CBANK_PARAM_SIZE
	.align		4
.L_15:
        /*0054*/ 	.byte	0x03, 0x19
        /*0056*/ 	.short	0x0014


	//----- nvinfo : EIATTR_PARAM_CBANK
	.align		4
        /*0058*/ 	.byte	0x04, 0x0a
        /*005a*/ 	.short	(.L_17 - .L_16)
	.align		4
.L_16:
        /*005c*/ 	.word	index@(.nv.constant0._Z7prescanIfEvPT_PKS0_i)
        /*0060*/ 	.short	0x0380
        /*0062*/ 	.short	0x0014


	//----- nvinfo : EIATTR_SW_WAR
	.align		4
.L_17:
        /*0064*/ 	.byte	0x04, 0x36
        /*0066*/ 	.short	(.L_19 - .L_18)
.L_18:
        /*0068*/ 	.word	0x00000008
.L_19:


//--------------------- .nv.callgraph             --------------------------
	.section	.nv.callgraph,"",@"SHT_CUDA_CALLGRAPH"
	.align	4
	.sectionentsize	8
	.align		4
        /*0000*/ 	.word	0x00000000
	.align		4
        /*0004*/ 	.word	0xffffffff
	.align		4
        /*0008*/ 	.word	0x00000000
	.align		4
        /*000c*/ 	.word	0xfffffffe
	.align		4
        /*0010*/ 	.word	0x00000000
	.align		4
        /*0014*/ 	.word	0xfffffffd
	.align		4
        /*0018*/ 	.word	0x00000000
	.align		4
        /*001c*/ 	.word	0xfffffffc


//--------------------- .text._Z7prescanIfEvPT_PKS0_i --------------------------
	.section	.text._Z7prescanIfEvPT_PKS0_i,"ax",@progbits
	.align	128
        .global         _Z7prescanIfEvPT_PKS0_i
        .type           _Z7prescanIfEvPT_PKS0_i,@function
        .size           _Z7prescanIfEvPT_PKS0_i,(.L_x_5 - _Z7prescanIfEvPT_PKS0_i)
        .other          _Z7prescanIfEvPT_PKS0_i,@"STO_CUDA_ENTRY STV_DEFAULT"
_Z7prescanIfEvPT_PKS0_i:
.text._Z7prescanIfEvPT_PKS0_i:
[----:B------:R-:W-:Y:S01]  /*0000*/  LDC R1, c[0x0][0x37c] ;  /* 0x0000df00ff017b82 */ /* 0x000fe20000000800 */
[----:B------:R-:W0:Y:S07]  /*0010*/  S2R R10, SR_TID.X ;  /* 0x00000000000a7919 */ /* 0x000e2e0000002100 */
[----:B------:R-:W1:Y:S01]  /*0020*/  LDC.64 R2, c[0x0][0x388] ;  /* 0x0000e200ff027b82 */ /* 0x000e620000000a00 */
[----:B------:R-:W2:Y:S01]  /*0030*/  LDCU.64 UR8, c[0x0][0x358] ;  /* 0x00006b00ff0877ac */ /* 0x000ea20008000a00 */
[----:B------:R-:W3:Y:S06]  /*0040*/  LDCU UR6, c[0x0][0x390] ;  /* 0x00007200ff0677ac */ /* 0x000eec0008000800 */
[----:B------:R-:W4:Y:S08]  /*0050*/  S2UR UR5, SR_CgaCtaId ;  /* 0x00000000000579c3 */ /* 0x000f300000008800 */
[----:B------:R-:W5:Y:S01]  /*0060*/  LDC R8, c[0x0][0x390] ;  /* 0x0000e400ff087b82 */ /* 0x000f620000000800 */
[----:B0-----:R-:W-:-:S04]  /*0070*/  IMAD.SHL.U32 R5, R10, 0x2, RZ ;  /* 0x000000020a057824 */ /* 0x001fc800078e00ff */
[----:B-1----:R-:W-:-:S05]  /*0080*/  IMAD.WIDE.U32 R2, R5, 0x4, R2 ;  /* 0x0000000405027825 */ /* 0x002fca00078e0002 */
[----:B--2---:R-:W2:Y:S04]  /*0090*/  LDG.E.CONSTANT R6, desc[UR8][R2.64] ;  /* 0x0000000802067981 */ /* 0x004ea8000c1e9900 */
[----:B------:R0:W2:Y:S01]  /*00a0*/  LDG.E.CONSTANT R7, desc[UR8][R2.64+0x4] ;  /* 0x0000040802077981 */ /* 0x0000a2000c1e9900 */
[----:B------:R-:W-:Y:S01]  /*00b0*/  UMOV UR4, 0x400 ;  /* 0x0000040000047882 */ /* 0x000fe20000000000 */
[----:B------:R-:W-:Y:S01]  /*00c0*/  ISETP.NE.AND P1, PT, R10, RZ, PT ;  /* 0x000000ff0a00720c */ /* 0x000fe20003f25270 */
[----:B----4-:R-:W-:Y:S01]  /*00d0*/  ULEA UR4, UR5, UR4, 0x18 ;  /* 0x0000000405047291 */ /* 0x010fe2000f8ec0ff */
[----:B-----5:R-:W-:Y:S01]  /*00e0*/  ISETP.GE.AND P2, PT, R8, 0x2, PT ;  /* 0x000000020800780c */ /* 0x020fe20003f46270 */
[----:B---3--:R-:W-:-:S04]  /*00f0*/  USHF.R.S32.HI UR5, URZ, 0x1, UR6 ;  /* 0x00000001ff057899 */ /* 0x008fc80008011406 */
[----:B------:R-:W-:Y:S01]  /*0100*/  LEA R0, R10, UR4, 0x3 ;  /* 0x000000040a007c11 */ /* 0x000fe2000f8e18ff */
[----:B------:R-:W-:Y:S01]  /*0110*/  UISETP.GE.AND UP0, UPT, UR5, 0x1, UPT ;  /* 0x000000010500788c */ /* 0x000fe2000bf06270 */
[----:B0-----:R-:W-:Y:S01]  /*0120*/  IMAD.MOV.U32 R3, RZ, RZ, 0x1 ;  /* 0x00000001ff037424 */ /* 0x001fe200078e00ff */
[----:B------:R-:W-:Y:S02]  /*0130*/  IADD3 R2, PT, PT, R5, 0x1, RZ ;  /* 0x0000000105027810 */ /* 0x000fe40007ffe0ff */
[----:B--2---:R0:W-:Y:S05]  /*0140*/  STS.64 [R0], R6 ;  /* 0x0000000600007388 */ /* 0x0041ea0000000a00 */
[----:B------:R-:W-:Y:S05]  /*0150*/  BRA.U !UP0, `(.L_x_0) ;  /* 0x00000001083c7547 */ /* 0x000fea000b800000 */
[----:B------:R-:W-:-:S07]  /*0160*/  IMAD.MOV.U32 R3, RZ, RZ, 0x1 ;  /* 0x00000001ff037424 */ /* 0x000fce00078e00ff */
.L_x_1:
[----:B------:R-:W-:Y:S01]  /*0170*/  BAR.SYNC.DEFER_BLOCKING 0x0 ;  /* 0x0000000000007b1d */ /* 0x000fe20000010000 */
[----:B------:R-:W-:Y:S01]  /*0180*/  ISETP.GE.AND P0, PT, R10, UR5, PT ;  /* 0x000000050a007c0c */ /* 0x000fe2000bf06270 */
[----:B------:R-:W-:Y:S02]  /*0190*/  UISETP.GT.U32.AND UP0, UPT, UR5, 0x1, UPT ;  /* 0x000000010500788c */ /* 0x000fe4000bf04070 */
[----:B------:R-:W-:-:S07]  /*01a0*/  USHF.R.U32.HI UR6, URZ, 0x1, UR5 ;  /* 0x00000001ff067899 */ /* 0x000fce0008011605 */
[----:B------:R-:W-:-:S03]  /*01b0*/  UMOV UR5, UR6 ;  /* 0x0000000600057c82 */ /* 0x000fc60008000000 */
[----:B------:R-:W-:-:S05]  /*01c0*/  @!P0 IMAD R4, R2, R3, RZ ;  /* 0x0000000302048224 */ /* 0x000fca00078e02ff */
[----:B------:R-:W-:-:S04]  /*01d0*/  @!P0 LEA R4, R4, UR4, 0x2 ;  /* 0x0000000404048c11 */ /* 0x000fc8000f8e10ff */
[C---:B01----:R-:W-:Y:S01]  /*01e0*/  @!P0 LEA R6, R3.reuse, R4, 0x2 ;  /* 0x0000000403068211 */ /* 0x043fe200078e10ff */
[----:B------:R-:W-:Y:S01]  /*01f0*/  IMAD.SHL.U32 R3, R3, 0x2, RZ ;  /* 0x0000000203037824 */ /* 0x000fe200078e00ff */
[----:B------:R-:W-:Y:S04]  /*0200*/  @!P0 LDS R4, [R4+-0x4] ;  /* 0xfffffc0004048984 */ /* 0x000fe80000000800 */
[----:B------:R-:W0:Y:S02]  /*0210*/  @!P0 LDS R7, [R6+-0x4] ;  /* 0xfffffc0006078984 */ /* 0x000e240000000800 */
[----:B0-----:R-:W-:-:S05]  /*0220*/  @!P0 FADD R7, R4, R7 ;  /* 0x0000000704078221 */ /* 0x001fca0000000000 */
[----:B------:R1:W-:Y:S01]  /*0230*/  @!P0 STS [R6+-0x4], R7 ;  /* 0xfffffc0706008388 */ /* 0x0003e20000000800 */
[----:B------:R-:W-:Y:S05]  /*0240*/  BRA.U UP0, `(.L_x_1) ;  /* 0xfffffffd00c87547 */ /* 0x000fea000b83ffff */
.L_x_0:
[----:B------:R-:W-:-:S05]  /*0250*/  @!P1 LEA R4, R8, UR4, 0x2 ;  /* 0x0000000408049c11 */ /* 0x000fca000f8e10ff */
[----:B------:R2:W-:Y:S01]  /*0260*/  @!P1 STS [R4+-0x4], RZ ;  /* 0xfffffcff04009388 */ /* 0x0005e20000000800 */
[----:B------:R-:W-:Y:S05]  /*0270*/  @!P2 BRA `(.L_x_2) ;  /* 0x000000000040a947 */ /* 0x000fea0003800000 */
[----:B------:R-:W3:Y:S01]  /*0280*/  LDCU UR6, c[0x0][0x390] ;  /* 0x00007200ff0677ac */ /* 0x000ee20008000800 */
[----:B------:R-:W-:-:S05]  /*0290*/  UMOV UR5, 0x1 ;  /* 0x0000000100057882 */ /* 0x000fca0000000000 */
.L_x_3:
[----:B------:R-:W-:Y:S01]  /*02a0*/  BAR.SYNC.DEFER_BLOCKING 0x0 ;  /* 0x0000000000007b1d */ /* 0x000fe20000010000 */
[----:B------:R-:W-:Y:S01]  /*02b0*/  ISETP.GE.U32.AND P0, PT, R10, UR5, PT ;  /* 0x000000050a007c0c */ /* 0x000fe2000bf06070 */
[----:B------:R-:W-:Y:S01]  /*02c0*/  USHF.L.U32 UR5, UR5, 0x1, URZ ;  /* 0x0000000105057899 */ /* 0x000fe200080006ff */
[----:B------:R-:W-:-:S03]  /*02d0*/  SHF.R.U32.HI R3, RZ, 0x1, R3 ;  /* 0x00000001ff037819 */ /* 0x000fc60000011603 */
[----:B---3--:R-:W-:-:S08]  /*02e0*/  UISETP.GE.AND UP0, UPT, UR5, UR6, UPT ;  /* 0x000000060500728c */ /* 0x008fd0000bf06270 */
[----:B--2-4-:R-:W-:-:S05]  /*02f0*/  @!P0 IMAD R4, R2, R3, RZ ;  /* 0x0000000302048224 */ /* 0x014fca00078e02ff */
[----:B------:R-:W-:-:S04]  /*0300*/  @!P0 LEA R4, R4, UR4, 0x2 ;  /* 0x0000000404048c11 */ /* 0x000fc8000f8e10ff */
[----:B01----:R-:W-:Y:S01]  /*0310*/  @!P0 LEA R7, R3, R4, 0x2 ;  /* 0x0000000403078211 */ /* 0x003fe200078e10ff */
[----:B------:R-:W-:Y:S04]  /*0320*/  @!P0 LDS R6, [R4+-0x4] ;  /* 0xfffffc0004068984 */ /* 0x000fe80000000800 */
[----:B------:R-:W0:Y:S02]  /*0330*/  @!P0 LDS R9, [R7+-0x4] ;  /* 0xfffffc0007098984 */ /* 0x000e240000000800 */
[----:B0-----:R-:W-:Y:S02]  /*0340*/  @!P0 FADD R6, R6, R9 ;  /* 0x0000000906068221 */ /* 0x001fe40000000000 */
[----:B------:R4:W-:Y:S04]  /*0350*/  @!P0 STS [R4+-0x4], R9 ;  /* 0xfffffc0904008388 */ /* 0x0009e80000000800 */
[----:B------:R4:W-:Y:S01]  /*0360*/  @!P0 STS [R7+-0x4], R6 ;  /* 0xfffffc0607008388 */ /* 0x0009e20000000800 */
[----:B------:R-:W-:Y:S05]  /*0370*/  BRA.U !UP0, `(.L_x_3) ;  /* 0xfffffffd08c87547 */ /* 0x000fea000b83ffff */
.L_x_2:
[----:B01--4-:R-:W0:Y:S01]  /*0380*/  LDS.64 R6, [R0] ;  /* 0x0000000000067984 */ /* 0x013e220000000a00 */
[----:B------:R-:W1:Y:S02]  /*0390*/  LDC.64 R2, c[0x0][0x380] ;  /* 0x0000e000ff027b82 */ /* 0x000e640000000a00 */
[----:B-1----:R-:W-:-:S05]  /*03a0*/  IMAD.WIDE.U32 R2, R5, 0x4, R2 ;  /* 0x0000000405027825 */ /* 0x002fca00078e0002 */
[----:B0-----:R-:W-:Y:S04]  /*03b0*/  STG.E desc[UR8][R2.64], R6 ;  /* 0x0000000602007986 */ /* 0x001fe8000c101908 */
[----:B------:R-:W-:Y:S01]  /*03c0*/  STG.E desc[UR8][R2.64+0x4], R7 ;  /* 0x0000040702007986 */ /* 0x000fe2000c101908 */
[----:B------:R-:W-:Y:S05]  /*03d0*/  EXIT ;  /* 0x000000000000794d */ /* 0x000fea0003800000 */
.L_x_4:
[----:B------:R-:W-:-:S00]  /*03e0*/  BRA `(.L_x_4) ;  /* 0xfffffffc00fc7947 */ /* 0x000fc0000383ffff */
[----:B------:R-:W-:-:S00]  /*03f0*/  NOP ;  /* 0x0000000000007918 */ /* 0x000fc00000000000 */
        /* <DEDUP_REMOVED lines=8> */
.L_x_5:


//--------------------- .nv.shared._Z7prescanIfEvPT_PKS0_i --------------------------
	.section	.nv.shared._Z7prescanIfEvPT_PKS0_i,"aw",@nobits
	.sectionflags	@""
	.align	4
.nv.shared._Z7prescanIfEvPT_PKS0_i:
	.zero		3072


//--------------------- .nv.shared.reserved.0     --------------------------
	.section	.nv.shared.reserved.0,"aw",@nobits
	.weak		__nv_reservedSMEM_offset_0_alias
	.size		__nv_reservedSMEM_offset_0_alias, 0, 64
	.other		__nv_reservedSMEM_offset_0_alias,@"STO_CUDA_RESERVED_SHARED STV_DEFAULT"
__nv_reservedSMEM_offset_0_alias:
	.zero		0
	.zero		64


//--------------------- .nv.constant0._Z7prescanIfEvPT_PKS0_i --------------------------
	.section	.nv.constant0._Z7prescanIfEvPT_PKS0_i,"a",@progbits
	.sectionflags	@""
	.align	4
.nv.constant0._Z7prescanIfEvPT_PKS0_i:
	.zero		916


//--------------------- SYMBOLS --------------------------

	.type		.nv.reservedSmem.offset0,@object
	.size		.nv.reservedSmem.offset0,0x4
	.type		.nv.reservedSmem.cap,@object
	.size		.nv.reservedSmem.cap,0x4
